//
// Generated by NVIDIA NVVM Compiler
//
// Compiler Build ID: CL-36424714
// Cuda compilation tools, release 13.0, V13.0.88
// Based on NVVM 20.0.0
//

.version 9.0
.target sm_100
.address_size 64

	// .globl	_Z11bubble_sortPiii

.visible .entry _Z11bubble_sortPiii(
	.param .u64 .ptr .align 1 _Z11bubble_sortPiii_param_0,
	.param .u32 _Z11bubble_sortPiii_param_1,
	.param .u32 _Z11bubble_sortPiii_param_2
)
{
	.reg .pred 	%p<26>;
	.reg .b16 	%rs<19>;
	.reg .b32 	%r<88>;
	.reg .b64 	%rd<14>;

	ld.param.u64 	%rd8, [_Z11bubble_sortPiii_param_0];
	ld.param.u32 	%r60, [_Z11bubble_sortPiii_param_1];
	ld.param.u32 	%r61, [_Z11bubble_sortPiii_param_2];
	cvta.to.global.u64 	%rd1, %rd8;
	setp.ge.s32 	%p1, %r60, %r61;
	@%p1 bra 	$L__BB0_41;
	add.s32 	%r1, %r60, 1;
	cvt.u16.u32 	%rs1, %r60;
	add.s64 	%rd2, %rd1, 16;
	mov.b32 	%r70, 0;
	mov.b16 	%rs17, 0;
	mov.u16 	%rs18, %rs17;
	mov.u32 	%r71, %r60;
$L__BB0_2:
	mov.u32 	%r81, %r71;
	add.s32 	%r71, %r1, %r70;
	max.s32 	%r5, %r61, %r71;
	add.s32 	%r63, %r60, %r70;
	sub.s32 	%r6, %r5, %r63;
	mul.wide.s32 	%rd9, %r81, 4;
	add.s64 	%rd3, %rd1, %rd9;
	sub.s32 	%r64, %r63, %r5;
	setp.gt.u32 	%p2, %r64, -8;
	@%p2 bra 	$L__BB0_21;
	and.b32  	%r65, %r6, -8;
	neg.s32 	%r72, %r65;
$L__BB0_4:
	.pragma "nounroll";
	mul.wide.s32 	%rd10, %r81, 4;
	add.s64 	%rd4, %rd2, %rd10;
	ld.global.u32 	%r75, [%rd3];
	ld.global.u32 	%r11, [%rd4+-12];
	setp.le.s32 	%p3, %r75, %r11;
	@%p3 bra 	$L__BB0_6;
	st.global.u32 	[%rd3], %r11;
	st.global.u32 	[%rd4+-12], %r75;
	ld.global.u32 	%r75, [%rd3];
$L__BB0_6:
	ld.global.u32 	%r14, [%rd4+-8];
	setp.le.s32 	%p4, %r75, %r14;
	@%p4 bra 	$L__BB0_8;
	st.global.u32 	[%rd3], %r14;
	st.global.u32 	[%rd4+-8], %r75;
	ld.global.u32 	%r75, [%rd3];
$L__BB0_8:
	ld.global.u32 	%r17, [%rd4+-4];
	setp.le.s32 	%p5, %r75, %r17;
	@%p5 bra 	$L__BB0_10;
	st.global.u32 	[%rd3], %r17;
	st.global.u32 	[%rd4+-4], %r75;
	ld.global.u32 	%r75, [%rd3];
$L__BB0_10:
	ld.global.u32 	%r20, [%rd4];
	setp.le.s32 	%p6, %r75, %r20;
	@%p6 bra 	$L__BB0_12;
	st.global.u32 	[%rd3], %r20;
	st.global.u32 	[%rd4], %r75;
	ld.global.u32 	%r75, [%rd3];
$L__BB0_12:
	ld.global.u32 	%r23, [%rd4+4];
	setp.le.s32 	%p7, %r75, %r23;
	@%p7 bra 	$L__BB0_14;
	st.global.u32 	[%rd3], %r23;
	st.global.u32 	[%rd4+4], %r75;
	ld.global.u32 	%r75, [%rd3];
$L__BB0_14:
	ld.global.u32 	%r26, [%rd4+8];
	setp.le.s32 	%p8, %r75, %r26;
	@%p8 bra 	$L__BB0_16;
	st.global.u32 	[%rd3], %r26;
	st.global.u32 	[%rd4+8], %r75;
	ld.global.u32 	%r75, [%rd3];
$L__BB0_16:
	ld.global.u32 	%r29, [%rd4+12];
	setp.le.s32 	%p9, %r75, %r29;
	@%p9 bra 	$L__BB0_18;
	st.global.u32 	[%rd3], %r29;
	st.global.u32 	[%rd4+12], %r75;
	ld.global.u32 	%r75, [%rd3];
$L__BB0_18:
	ld.global.u32 	%r32, [%rd4+16];
	setp.le.s32 	%p10, %r75, %r32;
	@%p10 bra 	$L__BB0_20;
	st.global.u32 	[%rd3], %r32;
	st.global.u32 	[%rd4+16], %r75;
$L__BB0_20:
	add.s32 	%r72, %r72, 8;
	add.s32 	%r81, %r81, 8;
	setp.ne.s32 	%p11, %r72, 0;
	@%p11 bra 	$L__BB0_4;
$L__BB0_21:
	and.b32  	%r66, %r6, 7;
	setp.eq.s32 	%p12, %r66, 0;
	@%p12 bra 	$L__BB0_40;
	cvt.u16.u32 	%rs10, %r5;
	add.s16 	%rs11, %rs18, %rs1;
	sub.s16 	%rs12, %rs10, %rs11;
	cvt.u32.u16 	%r67, %rs12;
	and.b32  	%r36, %r67, 7;
	add.s32 	%r68, %r36, -1;
	setp.lt.u32 	%p13, %r68, 3;
	@%p13 bra 	$L__BB0_31;
	ld.global.u32 	%r83, [%rd3];
	mul.wide.s32 	%rd11, %r81, 4;
	add.s64 	%rd5, %rd1, %rd11;
	ld.global.u32 	%r38, [%rd5+4];
	setp.le.s32 	%p14, %r83, %r38;
	@%p14 bra 	$L__BB0_25;
	st.global.u32 	[%rd3], %r38;
	st.global.u32 	[%rd5+4], %r83;
	ld.global.u32 	%r83, [%rd3];
$L__BB0_25:
	ld.global.u32 	%r41, [%rd5+8];
	setp.le.s32 	%p15, %r83, %r41;
	@%p15 bra 	$L__BB0_27;
	st.global.u32 	[%rd3], %r41;
	st.global.u32 	[%rd5+8], %r83;
	ld.global.u32 	%r83, [%rd3];
$L__BB0_27:
	ld.global.u32 	%r44, [%rd5+12];
	setp.le.s32 	%p16, %r83, %r44;
	@%p16 bra 	$L__BB0_29;
	st.global.u32 	[%rd3], %r44;
	st.global.u32 	[%rd5+12], %r83;
	ld.global.u32 	%r83, [%rd3];
$L__BB0_29:
	add.s32 	%r81, %r81, 4;
	ld.global.u32 	%r48, [%rd5+16];
	setp.le.s32 	%p17, %r83, %r48;
	@%p17 bra 	$L__BB0_31;
	st.global.u32 	[%rd3], %r48;
	st.global.u32 	[%rd5+16], %r83;
$L__BB0_31:
	and.b32  	%r69, %r36, 3;
	setp.eq.s32 	%p18, %r69, 0;
	@%p18 bra 	$L__BB0_40;
	add.s16 	%rs14, %rs17, %rs1;
	sub.s16 	%rs5, %rs10, %rs14;
	and.b16  	%rs15, %rs5, 3;
	setp.eq.s16 	%p19, %rs15, 1;
	@%p19 bra 	$L__BB0_37;
	ld.global.u32 	%r86, [%rd3];
	mul.wide.s32 	%rd12, %r81, 4;
	add.s64 	%rd6, %rd1, %rd12;
	ld.global.u32 	%r51, [%rd6+4];
	setp.le.s32 	%p20, %r86, %r51;
	@%p20 bra 	$L__BB0_35;
	st.global.u32 	[%rd3], %r51;
	st.global.u32 	[%rd6+4], %r86;
	ld.global.u32 	%r86, [%rd3];
$L__BB0_35:
	add.s32 	%r81, %r81, 2;
	ld.global.u32 	%r55, [%rd6+8];
	setp.le.s32 	%p21, %r86, %r55;
	@%p21 bra 	$L__BB0_37;
	st.global.u32 	[%rd3], %r55;
	st.global.u32 	[%rd6+8], %r86;
$L__BB0_37:
	and.b16  	%rs16, %rs5, 1;
	setp.eq.b16 	%p22, %rs16, 1;
	not.pred 	%p23, %p22;
	@%p23 bra 	$L__BB0_40;
	ld.global.u32 	%r57, [%rd3];
	mul.wide.s32 	%rd13, %r81, 4;
	add.s64 	%rd7, %rd1, %rd13;
	ld.global.u32 	%r58, [%rd7+4];
	setp.le.s32 	%p24, %r57, %r58;
	@%p24 bra 	$L__BB0_40;
	st.global.u32 	[%rd3], %r58;
	st.global.u32 	[%rd7+4], %r57;
$L__BB0_40:
	setp.ne.s32 	%p25, %r71, %r61;
	add.s32 	%r70, %r70, 1;
	add.s16 	%rs18, %rs18, 1;
	add.s16 	%rs17, %rs17, 1;
	@%p25 bra 	$L__BB0_2;
$L__BB0_41:
	ret;

}
	// .globl	_Z9partitionPiiiiS_S_
.visible .entry _Z9partitionPiiiiS_S_(
	.param .u64 .ptr .align 1 _Z9partitionPiiiiS_S__param_0,
	.param .u32 _Z9partitionPiiiiS_S__param_1,
	.param .u32 _Z9partitionPiiiiS_S__param_2,
	.param .u32 _Z9partitionPiiiiS_S__param_3,
	.param .u64 .ptr .align 1 _Z9partitionPiiiiS_S__param_4,
	.param .u64 .ptr .align 1 _Z9partitionPiiiiS_S__param_5
)
{
	.reg .pred 	%p<25>;
	.reg .b32 	%r<96>;
	.reg .b64 	%rd<45>;

	ld.param.u64 	%rd7, [_Z9partitionPiiiiS_S__param_0];
	ld.param.u32 	%r58, [_Z9partitionPiiiiS_S__param_1];
	ld.param.u32 	%r59, [_Z9partitionPiiiiS_S__param_2];
	ld.param.u32 	%r57, [_Z9partitionPiiiiS_S__param_3];
	ld.param.u64 	%rd8, [_Z9partitionPiiiiS_S__param_4];
	ld.param.u64 	%rd9, [_Z9partitionPiiiiS_S__param_5];
	cvta.to.global.u64 	%rd1, %rd7;
	cvta.to.global.u64 	%rd2, %rd8;
	cvta.to.global.u64 	%rd3, %rd9;
	sub.s32 	%r60, %r59, %r58;
	mov.u32 	%r61, %tid.x;
	mad.lo.s32 	%r62, %r61, %r60, %r61;
	add.s32 	%r80, %r62, %r58;
	setp.eq.s32 	%p1, %r61, 127;
	selp.b32 	%r63, 0, %r62, %p1;
	add.s32 	%r2, %r63, %r59;
	setp.lt.s32 	%p2, %r2, %r80;
	@%p2 bra 	$L__BB1_37;
	sub.s32 	%r4, %r2, %r80;
	add.s32 	%r3, %r4, 1;
	and.b32  	%r5, %r3, 7;
	setp.lt.u32 	%p3, %r4, 7;
	mov.u32 	%r84, %r80;
	@%p3 bra 	$L__BB1_4;
	and.b32  	%r64, %r3, -8;
	neg.s32 	%r83, %r64;
	add.s64 	%rd4, %rd3, 16;
	add.s64 	%rd5, %rd2, 16;
	mov.u32 	%r84, %r80;
$L__BB1_3:
	.pragma "nounroll";
	mul.wide.s32 	%rd10, %r84, 4;
	add.s64 	%rd11, %rd4, %rd10;
	add.s64 	%rd12, %rd5, %rd10;
	mov.b32 	%r65, -999;
	st.global.u32 	[%rd11+-16], %r65;
	st.global.u32 	[%rd12+-16], %r65;
	st.global.u32 	[%rd11+-12], %r65;
	st.global.u32 	[%rd12+-12], %r65;
	st.global.u32 	[%rd11+-8], %r65;
	st.global.u32 	[%rd12+-8], %r65;
	st.global.u32 	[%rd11+-4], %r65;
	st.global.u32 	[%rd12+-4], %r65;
	st.global.u32 	[%rd11], %r65;
	st.global.u32 	[%rd12], %r65;
	st.global.u32 	[%rd11+4], %r65;
	st.global.u32 	[%rd12+4], %r65;
	st.global.u32 	[%rd11+8], %r65;
	st.global.u32 	[%rd12+8], %r65;
	st.global.u32 	[%rd11+12], %r65;
	st.global.u32 	[%rd12+12], %r65;
	add.s32 	%r84, %r84, 8;
	add.s32 	%r83, %r83, 8;
	setp.eq.s32 	%p4, %r83, 0;
	@%p4 bra 	$L__BB1_4;
	bra.uni 	$L__BB1_3;
$L__BB1_4:
	setp.eq.s32 	%p5, %r5, 0;
	@%p5 bra 	$L__BB1_12;
	and.b32  	%r8, %r3, 3;
	setp.lt.u32 	%p6, %r5, 4;
	@%p6 bra 	$L__BB1_7;
	mul.wide.s32 	%rd13, %r84, 4;
	add.s64 	%rd14, %rd3, %rd13;
	mov.b32 	%r66, -999;
	st.global.u32 	[%rd14], %r66;
	add.s64 	%rd15, %rd2, %rd13;
	st.global.u32 	[%rd15], %r66;
	st.global.u32 	[%rd14+4], %r66;
	st.global.u32 	[%rd15+4], %r66;
	st.global.u32 	[%rd14+8], %r66;
	st.global.u32 	[%rd15+8], %r66;
	st.global.u32 	[%rd14+12], %r66;
	st.global.u32 	[%rd15+12], %r66;
	add.s32 	%r84, %r84, 4;
$L__BB1_7:
	setp.eq.s32 	%p7, %r8, 0;
	@%p7 bra 	$L__BB1_12;
	setp.eq.s32 	%p8, %r8, 1;
	@%p8 bra 	$L__BB1_10;
	mul.wide.s32 	%rd16, %r84, 4;
	add.s64 	%rd17, %rd3, %rd16;
	mov.b32 	%r67, -999;
	st.global.u32 	[%rd17], %r67;
	add.s64 	%rd18, %rd2, %rd16;
	st.global.u32 	[%rd18], %r67;
	st.global.u32 	[%rd17+4], %r67;
	st.global.u32 	[%rd18+4], %r67;
	add.s32 	%r84, %r84, 2;
$L__BB1_10:
	and.b32  	%r68, %r3, 1;
	setp.eq.b32 	%p9, %r68, 1;
	not.pred 	%p10, %p9;
	@%p10 bra 	$L__BB1_12;
	mul.wide.s32 	%rd19, %r84, 4;
	add.s64 	%rd20, %rd3, %rd19;
	mov.b32 	%r69, -999;
	st.global.u32 	[%rd20], %r69;
	add.s64 	%rd21, %rd2, %rd19;
	st.global.u32 	[%rd21], %r69;
$L__BB1_12:
	and.b32  	%r13, %r3, 3;
	setp.eq.s32 	%p11, %r13, 0;
	mov.u32 	%r95, %r80;
	mov.u32 	%r87, %r80;
	@%p11 bra 	$L__BB1_19;
	neg.s32 	%r74, %r13;
	mov.u32 	%r95, %r80;
	mov.u32 	%r87, %r80;
$L__BB1_14:
	.pragma "nounroll";
	mul.wide.s32 	%rd22, %r80, 4;
	add.s64 	%rd23, %rd1, %rd22;
	ld.global.u32 	%r19, [%rd23];
	setp.lt.s32 	%p12, %r19, %r57;
	@%p12 bra 	$L__BB1_17;
	setp.le.s32 	%p13, %r19, %r57;
	@%p13 bra 	$L__BB1_18;
	add.s32 	%r20, %r95, 1;
	mul.wide.s32 	%rd24, %r95, 4;
	add.s64 	%rd25, %rd3, %rd24;
	st.global.u32 	[%rd25], %r19;
	mov.u32 	%r95, %r20;
	bra.uni 	$L__BB1_18;
$L__BB1_17:
	add.s32 	%r21, %r87, 1;
	mul.wide.s32 	%rd26, %r87, 4;
	add.s64 	%rd27, %rd2, %rd26;
	st.global.u32 	[%rd27], %r19;
	mov.u32 	%r87, %r21;
$L__BB1_18:
	add.s32 	%r80, %r80, 1;
	add.s32 	%r74, %r74, 1;
	setp.ne.s32 	%p14, %r74, 0;
	@%p14 bra 	$L__BB1_14;
$L__BB1_19:
	setp.lt.u32 	%p15, %r4, 3;
	@%p15 bra 	$L__BB1_37;
$L__BB1_20:
	mov.u32 	%r33, %r80;
	mul.wide.s32 	%rd28, %r33, 4;
	add.s64 	%rd6, %rd1, %rd28;
	ld.global.u32 	%r36, [%rd6];
	setp.ge.s32 	%p16, %r36, %r57;
	@%p16 bra 	$L__BB1_22;
	add.s32 	%r37, %r87, 1;
	mul.wide.s32 	%rd31, %r87, 4;
	add.s64 	%rd32, %rd2, %rd31;
	st.global.u32 	[%rd32], %r36;
	mov.u32 	%r87, %r37;
	bra.uni 	$L__BB1_24;
$L__BB1_22:
	setp.le.s32 	%p17, %r36, %r57;
	@%p17 bra 	$L__BB1_24;
	add.s32 	%r38, %r95, 1;
	mul.wide.s32 	%rd29, %r95, 4;
	add.s64 	%rd30, %rd3, %rd29;
	st.global.u32 	[%rd30], %r36;
	mov.u32 	%r95, %r38;
$L__BB1_24:
	ld.global.u32 	%r41, [%rd6+4];
	setp.lt.s32 	%p18, %r41, %r57;
	@%p18 bra 	$L__BB1_27;
	setp.le.s32 	%p19, %r41, %r57;
	@%p19 bra 	$L__BB1_28;
	add.s32 	%r42, %r95, 1;
	mul.wide.s32 	%rd33, %r95, 4;
	add.s64 	%rd34, %rd3, %rd33;
	st.global.u32 	[%rd34], %r41;
	mov.u32 	%r95, %r42;
	bra.uni 	$L__BB1_28;
$L__BB1_27:
	add.s32 	%r43, %r87, 1;
	mul.wide.s32 	%rd35, %r87, 4;
	add.s64 	%rd36, %rd2, %rd35;
	st.global.u32 	[%rd36], %r41;
	mov.u32 	%r87, %r43;
$L__BB1_28:
	ld.global.u32 	%r46, [%rd6+8];
	setp.lt.s32 	%p20, %r46, %r57;
	@%p20 bra 	$L__BB1_31;
	setp.le.s32 	%p21, %r46, %r57;
	@%p21 bra 	$L__BB1_32;
	add.s32 	%r47, %r95, 1;
	mul.wide.s32 	%rd37, %r95, 4;
	add.s64 	%rd38, %rd3, %rd37;
	st.global.u32 	[%rd38], %r46;
	mov.u32 	%r95, %r47;
	bra.uni 	$L__BB1_32;
$L__BB1_31:
	add.s32 	%r48, %r87, 1;
	mul.wide.s32 	%rd39, %r87, 4;
	add.s64 	%rd40, %rd2, %rd39;
	st.global.u32 	[%rd40], %r46;
	mov.u32 	%r87, %r48;
$L__BB1_32:
	ld.global.u32 	%r51, [%rd6+12];
	setp.lt.s32 	%p22, %r51, %r57;
	@%p22 bra 	$L__BB1_35;
	setp.le.s32 	%p23, %r51, %r57;
	@%p23 bra 	$L__BB1_36;
	add.s32 	%r52, %r95, 1;
	mul.wide.s32 	%rd41, %r95, 4;
	add.s64 	%rd42, %rd3, %rd41;
	st.global.u32 	[%rd42], %r51;
	mov.u32 	%r95, %r52;
	bra.uni 	$L__BB1_36;
$L__BB1_35:
	add.s32 	%r53, %r87, 1;
	mul.wide.s32 	%rd43, %r87, 4;
	add.s64 	%rd44, %rd2, %rd43;
	st.global.u32 	[%rd44], %r51;
	mov.u32 	%r87, %r53;
$L__BB1_36:
	add.s32 	%r80, %r33, 4;
	add.s32 	%r70, %r33, 3;
	setp.lt.s32 	%p24, %r70, %r2;
	@%p24 bra 	$L__BB1_20;
$L__BB1_37:
	ret;

}


// ===== COMPILED SASS (sm_100) =====

	.target	sm_100

	.elftype	@"ET_EXEC"


//--------------------- .note.nv.tkinfo           --------------------------
	.section	.note.nv.tkinfo,"",@"SHT_NOTE"
	.sectionflags	@"SHF_NOTE_NV_TKINFO"
	.tkinfo
        /*0018*/ 	.word	0x00000002
        /*0030*/ 	.string	""
        /*0030*/ 	.string	"ptxas"
        /*0030*/ 	.string	"Cuda compilation tools, release 13.0, V13.0.88"
        /*0030*/ 	.string	"Build cuda_13.0.r13.0/compiler.36424714_0"
        /*0030*/ 	.string	"-arch sm_100 -m 64 "



//--------------------- .note.nv.cuinfo           --------------------------
	.section	.note.nv.cuinfo,"",@"SHT_NOTE"
	.sectionflags	@"SHF_NOTE_NV_CUINFO"
        /*0018*/ 	.short	0x0002
        /*001a*/ 	.short	0x0064
        /*001c*/ 	.short	0x0082
	.zero		2


//--------------------- .nv.info                  --------------------------
	.section	.nv.info,"",@"SHT_CUDA_INFO"
	.align	4


	//----- nvinfo : EIATTR_REGCOUNT
	.align		4
        /*0000*/ 	.byte	0x04, 0x2f
        /*0002*/ 	.short	(.L_1 - .L_0)
	.align		4
.L_0:
        /*0004*/ 	.word	index@(_Z11bubble_sortPiii)
        /*0008*/ 	.word	0x00000011


	//----- nvinfo : EIATTR_FRAME_SIZE
	.align		4
.L_1:
        /*000c*/ 	.byte	0x04, 0x11
        /*000e*/ 	.short	(.L_3 - .L_2)
	.align		4
.L_2:
        /*0010*/ 	.word	index@(_Z11bubble_sortPiii)
        /*0014*/ 	.word	0x00000000


	//----- nvinfo : EIATTR_REGCOUNT
	.align		4
.L_3:
        /*0018*/ 	.byte	0x04, 0x2f
        /*001a*/ 	.short	(.L_5 - .L_4)
	.align		4
.L_4:
        /*001c*/ 	.word	index@(_Z9partitionPiiiiS_S_)
        /*0020*/ 	.word	0x00000014


	//----- nvinfo : EIATTR_FRAME_SIZE
	.align		4
.L_5:
        /*0024*/ 	.byte	0x04, 0x11
        /*0026*/ 	.short	(.L_7 - .L_6)
	.align		4
.L_6:
        /*0028*/ 	.word	index@(_Z9partitionPiiiiS_S_)
        /*002c*/ 	.word	0x00000000


	//----- nvinfo : EIATTR_MIN_STACK_SIZE
	.align		4
.L_7:
        /*0030*/ 	.byte	0x04, 0x12
        /*0032*/ 	.short	(.L_9 - .L_8)
	.align		4
.L_8:
        /*0034*/ 	.word	index@(_Z9partitionPiiiiS_S_)
        /*0038*/ 	.word	0x00000000


	//----- nvinfo : EIATTR_MIN_STACK_SIZE
	.align		4
.L_9:
        /*003c*/ 	.byte	0x04, 0x12
        /*003e*/ 	.short	(.L_11 - .L_10)
	.align		4
.L_10:
        /*0040*/ 	.word	index@(_Z11bubble_sortPiii)
        /*0044*/ 	.word	0x00000000
.L_11:


//--------------------- .nv.compat                --------------------------
	.section	.nv.compat,"",@"SHT_CUDA_COMPAT_INFO"
	.align	4
        /*0000*/ 	.byte	0x02, 0x09, 0x00, 0x00, 0x02, 0x02, 0x01, 0x00, 0x02, 0x05, 0x05, 0x00, 0x03, 0x07, 0x01, 0x01
        /*0010*/ 	.byte	0x02, 0x03, 0x00, 0x00, 0x02, 0x06, 0x01, 0x00, 0x04, 0x0b, 0x08, 0x00, 0x09, 0x00, 0x00, 0x00
        /*0020*/ 	.byte	0x00, 0x00, 0x00, 0x00


//--------------------- .nv.info._Z9partitionPiiiiS_S_ --------------------------
	.section	.nv.info._Z9partitionPiiiiS_S_,"",@"SHT_CUDA_INFO"
	.sectionflags	@""
	.align	4


	//----- nvinfo : EIATTR_CUDA_API_VERSION
	.align		4
        /*0000*/ 	.byte	0x04, 0x37
        /*0002*/ 	.short	(.L_13 - .L_12)
.L_12:
        /*0004*/ 	.word	0x00000082


	//----- nvinfo : EIATTR_KPARAM_INFO
	.align		4
.L_13:
        /*0008*/ 	.byte	0x04, 0x17
        /*000a*/ 	.short	(.L_15 - .L_14)
.L_14:
        /*000c*/ 	.word	0x00000000
        /*0010*/ 	.short	0x0005
        /*0012*/ 	.short	0x0020
        /*0014*/ 	.byte	0x00, 0xf5, 0x21, 0x00


	//----- nvinfo : EIATTR_KPARAM_INFO
	.align		4
.L_15:
        /*0018*/ 	.byte	0x04, 0x17
        /*001a*/ 	.short	(.L_17 - .L_16)
.L_16:
        /*001c*/ 	.word	0x00000000
        /*0020*/ 	.short	0x0004
        /*0022*/ 	.short	0x0018
        /*0024*/ 	.byte	0x00, 0xf5, 0x21, 0x00


	//----- nvinfo : EIATTR_KPARAM_INFO
	.align		4
.L_17:
        /*0028*/ 	.byte	0x04, 0x17
        /*002a*/ 	.short	(.L_19 - .L_18)
.L_18:
        /*002c*/ 	.word	0x00000000
        /*0030*/ 	.short	0x0003
        /*0032*/ 	.short	0x0010
        /*0034*/ 	.byte	0x00, 0xf0, 0x11, 0x00


	//----- nvinfo : EIATTR_KPARAM_INFO
	.align		4
.L_19:
        /*0038*/ 	.byte	0x04, 0x17
        /*003a*/ 	.short	(.L_21 - .L_20)
.L_20:
        /*003c*/ 	.word	0x00000000
        /*0040*/ 	.short	0x0002
        /*0042*/ 	.short	0x000c
        /*0044*/ 	.byte	0x00, 0xf0, 0x11, 0x00


	//----- nvinfo : EIATTR_KPARAM_INFO
	.align		4
.L_21:
        /*0048*/ 	.byte	0x04, 0x17
        /*004a*/ 	.short	(.L_23 - .L_22)
.L_22:
        /*004c*/ 	.word	0x00000000
        /*0050*/ 	.short	0x0001
        /*0052*/ 	.short	0x0008
        /*0054*/ 	.byte	0x00, 0xf0, 0x11, 0x00


	//----- nvinfo : EIATTR_KPARAM_INFO
	.align		4
.L_23:
        /*0058*/ 	.byte	0x04, 0x17
        /*005a*/ 	.short	(.L_25 - .L_24)
.L_24:
        /*005c*/ 	.word	0x00000000
        /*0060*/ 	.short	0x0000
        /*0062*/ 	.short	0x0000
        /*0064*/ 	.byte	0x00, 0xf5, 0x21, 0x00


	//----- nvinfo : EIATTR_SPARSE_MMA_MASK
	.align		4
.L_25:
        /*0068*/ 	.byte	0x03, 0x50
        /*006a*/ 	.short	0x0000


	//----- nvinfo : EIATTR_MAXREG_COUNT
	.align		4
        /*006c*/ 	.byte	0x03, 0x1b
        /*006e*/ 	.short	0x00ff


	//----- nvinfo : EIATTR_MERCURY_ISA_VERSION
	.align		4
        /*0070*/ 	.byte	0x03, 0x5f
        /*0072*/ 	.short	0x0101


	//----- nvinfo : EIATTR_VRC_CTA_INIT_COUNT
	.align		4
        /*0074*/ 	.byte	0x02, 0x4a
	.zero		1
	.zero		1


	//----- nvinfo : EIATTR_EXIT_INSTR_OFFSETS
	.align		4
        /*0078*/ 	.byte	0x04, 0x1c
        /*007a*/ 	.short	(.L_27 - .L_26)


	//   ....[0]....
.L_26:
        /*007c*/ 	.word	0x000000a0


	//   ....[1]....
        /*0080*/ 	.word	0x00000890


	//   ....[2]....
        /*0084*/ 	.word	0x00000c90


	//----- nvinfo : EIATTR_CRS_STACK_SIZE
	.align		4
.L_27:
        /*0088*/ 	.byte	0x04, 0x1e
        /*008a*/ 	.short	(.L_29 - .L_28)
.L_28:
        /*008c*/ 	.word	0x00000000


	//----- nvinfo : EIATTR_CBANK_PARAM_SIZE
	.align		4
.L_29:
        /*0090*/ 	.byte	0x03, 0x19
        /*0092*/ 	.short	0x0028


	//----- nvinfo : EIATTR_PARAM_CBANK
	.align		4
        /*0094*/ 	.byte	0x04, 0x0a
        /*0096*/ 	.short	(.L_31 - .L_30)
	.align		4
.L_30:
        /*0098*/ 	.word	index@(.nv.constant0._Z9partitionPiiiiS_S_)
        /*009c*/ 	.short	0x0380
        /*009e*/ 	.short	0x0028


	//----- nvinfo : EIATTR_SW_WAR
	.align		4
.L_31:
        /*00a0*/ 	.byte	0x04, 0x36
        /*00a2*/ 	.short	(.L_33 - .L_32)
.L_32:
        /*00a4*/ 	.word	0x00000008
.L_33:


//--------------------- .nv.info._Z11bubble_sortPiii --------------------------
	.section	.nv.info._Z11bubble_sortPiii,"",@"SHT_CUDA_INFO"
	.sectionflags	@""
	.align	4


	//----- nvinfo : EIATTR_CUDA_API_VERSION
	.align		4
        /*0000*/ 	.byte	0x04, 0x37
        /*0002*/ 	.short	(.L_35 - .L_34)
.L_34:
        /*0004*/ 	.word	0x00000082


	//----- nvinfo : EIATTR_KPARAM_INFO
	.align		4
.L_35:
        /*0008*/ 	.byte	0x04, 0x17
        /*000a*/ 	.short	(.L_37 - .L_36)
.L_36:
        /*000c*/ 	.word	0x00000000
        /*0010*/ 	.short	0x0002
        /*0012*/ 	.short	0x000c
        /*0014*/ 	.byte	0x00, 0xf0, 0x11, 0x00


	//----- nvinfo : EIATTR_KPARAM_INFO
	.align		4
.L_37:
        /*0018*/ 	.byte	0x04, 0x17
        /*001a*/ 	.short	(.L_39 - .L_38)
.L_38:
        /*001c*/ 	.word	0x00000000
        /*0020*/ 	.short	0x0001
        /*0022*/ 	.short	0x0008
        /*0024*/ 	.byte	0x00, 0xf0, 0x11, 0x00


	//----- nvinfo : EIATTR_KPARAM_INFO
	.align		4
.L_39:
        /*0028*/ 	.byte	0x04, 0x17
        /*002a*/ 	.short	(.L_41 - .L_40)
.L_40:
        /*002c*/ 	.word	0x00000000
        /*0030*/ 	.short	0x0000
        /*0032*/ 	.short	0x0000
        /*0034*/ 	.byte	0x00, 0xf5, 0x21, 0x00


	//----- nvinfo : EIATTR_SPARSE_MMA_MASK
	.align		4
.L_41:
        /*0038*/ 	.byte	0x03, 0x50
        /*003a*/ 	.short	0x0000


	//----- nvinfo : EIATTR_MAXREG_COUNT
	.align		4
        /*003c*/ 	.byte	0x03, 0x1b
        /*003e*/ 	.short	0x00ff


	//----- nvinfo : EIATTR_MERCURY_ISA_VERSION
	.align		4
        /*0040*/ 	.byte	0x03, 0x5f
        /*0042*/ 	.short	0x0101


	//----- nvinfo : EIATTR_VRC_CTA_INIT_COUNT
	.align		4
        /*0044*/ 	.byte	0x02, 0x4a
	.zero		1
	.zero		1


	//----- nvinfo : EIATTR_EXIT_INSTR_OFFSETS
	.align		4
        /*0048*/ 	.byte	0x04, 0x1c
        /*004a*/ 	.short	(.L_43 - .L_42)


	//   ....[0]....
.L_42:
        /*004c*/ 	.word	0x00000030


	//   ....[1]....
        /*0050*/ 	.word	0x00000920


	//----- nvinfo : EIATTR_CBANK_PARAM_SIZE
	.align		4
.L_43:
        /*0054*/ 	.byte	0x03, 0x19
        /*0056*/ 	.short	0x0010


	//----- nvinfo : EIATTR_PARAM_CBANK
	.align		4
        /*0058*/ 	.byte	0x04, 0x0a
        /*005a*/ 	.short	(.L_45 - .L_44)
	.align		4
.L_44:
        /*005c*/ 	.word	index@(.nv.constant0._Z11bubble_sortPiii)
        /*0060*/ 	.short	0x0380
        /*0062*/ 	.short	0x0010


	//----- nvinfo : EIATTR_SW_WAR
	.align		4
.L_45:
        /*0064*/ 	.byte	0x04, 0x36
        /*0066*/ 	.short	(.L_47 - .L_46)
.L_46:
        /*0068*/ 	.word	0x00000008
.L_47:


//--------------------- .nv.callgraph             --------------------------
	.section	.nv.callgraph,"",@"SHT_CUDA_CALLGRAPH"
	.align	4
	.sectionentsize	8
	.align		4
        /*0000*/ 	.word	0x00000000
	.align		4
        /*0004*/ 	.word	0xffffffff
	.align		4
        /*0008*/ 	.word	0x00000000
	.align		4
        /*000c*/ 	.word	0xfffffffe
	.align		4
        /*0010*/ 	.word	0x00000000
	.align		4
        /*0014*/ 	.word	0xfffffffd
	.align		4
        /*0018*/ 	.word	0x00000000
	.align		4
        /*001c*/ 	.word	0xfffffffc


//--------------------- .text._Z9partitionPiiiiS_S_ --------------------------
	.section	.text._Z9partitionPiiiiS_S_,"ax",@progbits
	.align	128
        .global         _Z9partitionPiiiiS_S_
        .type           _Z9partitionPiiiiS_S_,@function
        .size           _Z9partitionPiiiiS_S_,(.L_x_35 - _Z9partitionPiiiiS_S_)
        .other          _Z9partitionPiiiiS_S_,@"STO_CUDA_ENTRY STV_DEFAULT"
_Z9partitionPiiiiS_S_:
.text._Z9partitionPiiiiS_S_:
[----:B------:R-:W-:Y:S01]  /*0000*/  LDC R1, c[0x0][0x37c] ;  /* 0x0000df00ff017b82 */ /* 0x000fe20000000800 */
[----:B------:R-:W0:Y:S01]  /*0010*/  S2R R2, SR_TID.X ;  /* 0x0000000000027919 */ /* 0x000e220000002100 */
[----:B------:R-:W1:Y:S02]  /*0020*/  LDCU.64 UR6, c[0x0][0x388] ;  /* 0x00007100ff0677ac */ /* 0x000e640008000a00 */
[----:B-1----:R-:W-:-:S06]  /*0030*/  UIADD3 UR4, UPT, UPT, UR7, -UR6, URZ ;  /* 0x8000000607047290 */ /* 0x002fcc000fffe0ff */
[C---:B0-----:R-:W-:Y:S01]  /*0040*/  IMAD R0, R2.reuse, UR4, R2 ;  /* 0x0000000402007c24 */ /* 0x041fe2000f8e0202 */
[----:B------:R-:W-:-:S04]  /*0050*/  ISETP.NE.AND P0, PT, R2, 0x7f, PT ;  /* 0x0000007f0200780c */ /* 0x000fc80003f05270 */
[C---:B------:R-:W-:Y:S01]  /*0060*/  SEL R3, R0.reuse, RZ, P0 ;  /* 0x000000ff00037207 */ /* 0x040fe20000000000 */
[----:B------:R-:W-:-:S04]  /*0070*/  VIADD R0, R0, UR6 ;  /* 0x0000000600007c36 */ /* 0x000fc80008000000 */
[----:B------:R-:W-:-:S05]  /*0080*/  VIADD R3, R3, UR7 ;  /* 0x0000000703037c36 */ /* 0x000fca0008000000 */
[----:B------:R-:W-:-:S13]  /*0090*/  ISETP.GE.AND P0, PT, R3, R0, PT ;  /* 0x000000000300720c */ /* 0x000fda0003f06270 */
[----:B------:R-:W-:Y:S05]  /*00a0*/  @!P0 EXIT ;  /* 0x000000000000894d */ /* 0x000fea0003800000 */
[----:B------:R-:W-:Y:S01]  /*00b0*/  IADD3 R12, PT, PT, R3, -R0, RZ ;  /* 0x80000000030c7210 */ /* 0x000fe20007ffe0ff */
[----:B------:R-:W0:Y:S01]  /*00c0*/  LDCU.64 UR4, c[0x0][0x358] ;  /* 0x00006b00ff0477ac */ /* 0x000e220008000a00 */
[----:B------:R-:W-:Y:S01]  /*00d0*/  BSSY.RECONVERGENT B0, `(.L_x_0) ;  /* 0x0000027000007945 */ /* 0x000fe20003800200 */
[----:B------:R-:W-:Y:S01]  /*00e0*/  IMAD.MOV.U32 R4, RZ, RZ, R0 ;  /* 0x000000ffff047224 */ /* 0x000fe200078e0000 */
[C---:B------:R-:W-:Y:S01]  /*00f0*/  ISETP.GE.U32.AND P1, PT, R12.reuse, 0x7, PT ;  /* 0x000000070c00780c */ /* 0x040fe20003f26070 */
[----:B------:R-:W-:-:S05]  /*0100*/  VIADD R2, R12, 0x1 ;  /* 0x000000010c027836 */ /* 0x000fca0000000000 */
[----:B------:R-:W-:-:S04]  /*0110*/  LOP3.LUT R16, R2, 0x7, RZ, 0xc0, !PT ;  /* 0x0000000702107812 */ /* 0x000fc800078ec0ff */
[----:B------:R-:W-:-:S03]  /*0120*/  ISETP.NE.AND P0, PT, R16, RZ, PT ;  /* 0x000000ff1000720c */ /* 0x000fc60003f05270 */
[----:B------:R-:W-:Y:S10]  /*0130*/  @!P1 BRA `(.L_x_1) ;  /* 0x0000000000809947 */ /* 0x000ff40003800000 */
[----:B------:R-:W1:Y:S01]  /*0140*/  LDC.64 R8, c[0x0][0x398] ;  /* 0x0000e600ff087b82 */ /* 0x000e620000000a00 */
[----:B------:R-:W-:Y:S01]  /*0150*/  LOP3.LUT R5, R2, 0xfffffff8, RZ, 0xc0, !PT ;  /* 0xfffffff802057812 */ /* 0x000fe200078ec0ff */
[----:B------:R-:W-:-:S03]  /*0160*/  IMAD.MOV.U32 R4, RZ, RZ, R0 ;  /* 0x000000ffff047224 */ /* 0x000fc600078e0000 */
[----:B------:R-:W-:-:S03]  /*0170*/  IADD3 R5, PT, PT, -R5, RZ, RZ ;  /* 0x000000ff05057210 */ /* 0x000fc60007ffe1ff */
[----:B------:R-:W2:Y:S01]  /*0180*/  LDC.64 R6, c[0x0][0x3a0] ;  /* 0x0000e800ff067b82 */ /* 0x000ea20000000a00 */
[----:B-1----:R-:W-:-:S05]  /*0190*/  IADD3 R8, P2, PT, R8, 0x10, RZ ;  /* 0x0000001008087810 */ /* 0x002fca0007f5e0ff */
[----:B------:R-:W-:Y:S01]  /*01a0*/  IMAD.X R9, RZ, RZ, R9, P2 ;  /* 0x000000ffff097224 */ /* 0x000fe200010e0609 */
[----:B--2---:R-:W-:-:S04]  /*01b0*/  IADD3 R6, P1, PT, R6, 0x10, RZ ;  /* 0x0000001006067810 */ /* 0x004fc80007f3e0ff */
[----:B------:R-:W-:-:S09]  /*01c0*/  IADD3.X R7, PT, PT, RZ, R7, RZ, P1, !PT ;  /* 0x00000007ff077210 */ /* 0x000fd20000ffe4ff */
.L_x_2:
[----:B-1----:R-:W-:Y:S02]  /*01d0*/  IMAD.MOV.U32 R13, RZ, RZ, -0x3e7 ;  /* 0xfffffc19ff0d7424 */ /* 0x002fe400078e00ff */
[----:B------:R-:W-:-:S04]  /*01e0*/  IMAD.WIDE R10, R4, 0x4, R6 ;  /* 0x00000004040a7825 */ /* 0x000fc800078e0206 */
[C---:B------:R-:W-:Y:S01]  /*01f0*/  IMAD.WIDE R14, R4.reuse, 0x4, R8 ;  /* 0x00000004040e7825 */ /* 0x040fe200078e0208 */
[----:B0-----:R1:W-:Y:S01]  /*0200*/  STG.E desc[UR4][R10.64+-0x10], R13 ;  /* 0xfffff00d0a007986 */ /* 0x0013e2000c101904 */
[----:B------:R-:W-:Y:S02]  /*0210*/  IADD3 R4, PT, PT, R4, 0x8, RZ ;  /* 0x0000000804047810 */ /* 0x000fe40007ffe0ff */
[----:B------:R-:W-:Y:S01]  /*0220*/  VIADD R5, R5, 0x8 ;  /* 0x0000000805057836 */ /* 0x000fe20000000000 */
[----:B------:R1:W-:Y:S04]  /*0230*/  STG.E desc[UR4][R14.64+-0x10], R13 ;  /* 0xfffff00d0e007986 */ /* 0x0003e8000c101904 */
[----:B------:R1:W-:Y:S01]  /*0240*/  STG.E desc[UR4][R10.64+-0xc], R13 ;  /* 0xfffff40d0a007986 */ /* 0x0003e2000c101904 */
[----:B------:R-:W-:-:S03]  /*0250*/  ISETP.NE.AND P1, PT, R5, RZ, PT ;  /* 0x000000ff0500720c */ /* 0x000fc60003f25270 */
[----:B------:R1:W-:Y:S04]  /*0260*/  STG.E desc[UR4][R14.64+-0xc], R13 ;  /* 0xfffff40d0e007986 */ /* 0x0003e8000c101904 */
        /* <DEDUP_REMOVED lines=11> */
[----:B------:R1:W-:Y:S01]  /*0320*/  STG.E desc[UR4][R14.64+0xc], R13 ;  /* 0x00000c0d0e007986 */ /* 0x0003e2000c101904 */
[----:B------:R-:W-:Y:S05]  /*0330*/  @P1 BRA `(.L_x_2) ;  /* 0xfffffffc00a41947 */ /* 0x000fea000383ffff */
.L_x_1:
[----:B0-----:R-:W-:Y:S05]  /*0340*/  BSYNC.RECONVERGENT B0 ;  /* 0x0000000000007941 */ /* 0x001fea0003800200 */
.L_x_0:
[----:B------:R-:W-:Y:S04]  /*0350*/  BSSY.RECONVERGENT B0, `(.L_x_3) ;  /* 0x000002e000007945 */ /* 0x000fe80003800200 */
[----:B------:R-:W-:Y:S05]  /*0360*/  @!P0 BRA `(.L_x_4) ;  /* 0x0000000000b08947 */ /* 0x000fea0003800000 */
[----:B------:R-:W-:Y:S01]  /*0370*/  ISETP.GE.U32.AND P0, PT, R16, 0x4, PT ;  /* 0x000000041000780c */ /* 0x000fe20003f06070 */
[----:B------:R-:W-:Y:S01]  /*0380*/  BSSY.RECONVERGENT B1, `(.L_x_5) ;  /* 0x0000012000017945 */ /* 0x000fe20003800200 */
[----:B-1----:R-:W-:-:S04]  /*0390*/  LOP3.LUT R10, R2, 0x3, RZ, 0xc0, !PT ;  /* 0x00000003020a7812 */ /* 0x002fc800078ec0ff */
[----:B------:R-:W-:-:S07]  /*03a0*/  ISETP.NE.AND P1, PT, R10, RZ, PT ;  /* 0x000000ff0a00720c */ /* 0x000fce0003f25270 */
[----:B------:R-:W-:Y:S06]  /*03b0*/  @!P0 BRA `(.L_x_6) ;  /* 0x0000000000388947 */ /* 0x000fec0003800000 */
[----:B------:R-:W0:Y:S01]  /*03c0*/  LDC.64 R6, c[0x0][0x3a0] ;  /* 0x0000e800ff067b82 */ /* 0x000e220000000a00 */
[----:B------:R-:W-:-:S07]  /*03d0*/  IMAD.MOV.U32 R5, RZ, RZ, -0x3e7 ;  /* 0xfffffc19ff057424 */ /* 0x000fce00078e00ff */
[----:B------:R-:W1:Y:S01]  /*03e0*/  LDC.64 R8, c[0x0][0x398] ;  /* 0x0000e600ff087b82 */ /* 0x000e620000000a00 */
[----:B0-----:R-:W-:-:S05]  /*03f0*/  IMAD.WIDE R6, R4, 0x4, R6 ;  /* 0x0000000404067825 */ /* 0x001fca00078e0206 */
[----:B------:R0:W-:Y:S01]  /*0400*/  STG.E desc[UR4][R6.64], R5 ;  /* 0x0000000506007986 */ /* 0x0001e2000c101904 */
[----:B-1----:R-:W-:-:S04]  /*0410*/  IMAD.WIDE R8, R4, 0x4, R8 ;  /* 0x0000000404087825 */ /* 0x002fc800078e0208 */
[----:B------:R-:W-:Y:S01]  /*0420*/  VIADD R4, R4, 0x4 ;  /* 0x0000000404047836 */ /* 0x000fe20000000000 */
[----:B------:R0:W-:Y:S04]  /*0430*/  STG.E desc[UR4][R8.64], R5 ;  /* 0x0000000508007986 */ /* 0x0001e8000c101904 */
[----:B------:R0:W-:Y:S04]  /*0440*/  STG.E desc[UR4][R6.64+0x4], R5 ;  /* 0x0000040506007986 */ /* 0x0001e8000c101904 */
[----:B------:R0:W-:Y:S04]  /*0450*/  STG.E desc[UR4][R8.64+0x4], R5 ;  /* 0x0000040508007986 */ /* 0x0001e8000c101904 */
[----:B------:R0:W-:Y:S04]  /*0460*/  STG.E desc[UR4][R6.64+0x8], R5 ;  /* 0x0000080506007986 */ /* 0x0001e8000c101904 */
[----:B------:R0:W-:Y:S04]  /*0470*/  STG.E desc[UR4][R8.64+0x8], R5 ;  /* 0x0000080508007986 */ /* 0x0001e8000c101904 */
[----:B------:R0:W-:Y:S04]  /*0480*/  STG.E desc[UR4][R6.64+0xc], R5 ;  /* 0x00000c0506007986 */ /* 0x0001e8000c101904 */
[----:B------:R0:W-:Y:S02]  /*0490*/  STG.E desc[UR4][R8.64+0xc], R5 ;  /* 0x00000c0508007986 */ /* 0x0001e4000c101904 */
.L_x_6:
[----:B------:R-:W-:Y:S05]  /*04a0*/  BSYNC.RECONVERGENT B1 ;  /* 0x0000000000017941 */ /* 0x000fea0003800200 */
.L_x_5:
[----:B------:R-:W-:Y:S05]  /*04b0*/  @!P1 BRA `(.L_x_4) ;  /* 0x00000000005c9947 */ /* 0x000fea0003800000 */
[----:B0-----:R-:W-:Y:S01]  /*04c0*/  LOP3.LUT R5, R2, 0x1, RZ, 0xc0, !PT ;  /* 0x0000000102057812 */ /* 0x001fe200078ec0ff */
[----:B------:R-:W-:Y:S01]  /*04d0*/  BSSY.RECONVERGENT B1, `(.L_x_7) ;  /* 0x0000011000017945 */ /* 0x000fe20003800200 */
[----:B------:R-:W-:Y:S02]  /*04e0*/  ISETP.NE.AND P0, PT, R10, 0x1, PT ;  /* 0x000000010a00780c */ /* 0x000fe40003f05270 */
[----:B------:R-:W-:-:S13]  /*04f0*/  ISETP.NE.U32.AND P1, PT, R5, 0x1, PT ;  /* 0x000000010500780c */ /* 0x000fda0003f25070 */
[----:B------:R-:W0:Y:S01]  /*0500*/  @!P1 LDC.64 R14, c[0x0][0x3a0] ;  /* 0x0000e800ff0e9b82 */ /* 0x000e220000000a00 */
[----:B------:R-:W-:-:S07]  /*0510*/  @!P1 MOV R13, 0xfffffc19 ;  /* 0xfffffc19000d9802 */ /* 0x000fce0000000f00 */
[----:B------:R-:W1:Y:S01]  /*0520*/  @!P1 LDC.64 R6, c[0x0][0x398] ;  /* 0x0000e600ff069b82 */ /* 0x000e620000000a00 */
[----:B------:R-:W-:Y:S05]  /*0530*/  @!P0 BRA `(.L_x_8) ;  /* 0x0000000000288947 */ /* 0x000fea0003800000 */
[----:B------:R-:W2:Y:S01]  /*0540*/  LDC.64 R8, c[0x0][0x3a0] ;  /* 0x0000e800ff087b82 */ /* 0x000ea20000000a00 */
[----:B------:R-:W-:-:S07]  /*0550*/  IMAD.MOV.U32 R5, RZ, RZ, -0x3e7 ;  /* 0xfffffc19ff057424 */ /* 0x000fce00078e00ff */
[----:B------:R-:W3:Y:S01]  /*0560*/  LDC.64 R10, c[0x0][0x398] ;  /* 0x0000e600ff0a7b82 */ /* 0x000ee20000000a00 */
[----:B--2---:R-:W-:-:S05]  /*0570*/  IMAD.WIDE R8, R4, 0x4, R8 ;  /* 0x0000000404087825 */ /* 0x004fca00078e0208 */
[----:B------:R2:W-:Y:S01]  /*0580*/  STG.E desc[UR4][R8.64], R5 ;  /* 0x0000000508007986 */ /* 0x0005e2000c101904 */
[----:B---3--:R-:W-:-:S04]  /*0590*/  IMAD.WIDE R10, R4, 0x4, R10 ;  /* 0x00000004040a7825 */ /* 0x008fc800078e020a */
[----:B------:R-:W-:Y:S01]  /*05a0*/  VIADD R4, R4, 0x2 ;  /* 0x0000000204047836 */ /* 0x000fe20000000000 */
[----:B------:R2:W-:Y:S04]  /*05b0*/  STG.E desc[UR4][R10.64], R5 ;  /* 0x000000050a007986 */ /* 0x0005e8000c101904 */
[----:B------:R2:W-:Y:S04]  /*05c0*/  STG.E desc[UR4][R8.64+0x4], R5 ;  /* 0x0000040508007986 */ /* 0x0005e8000c101904 */
[----:B------:R2:W-:Y:S02]  /*05d0*/  STG.E desc[UR4][R10.64+0x4], R5 ;  /* 0x000004050a007986 */ /* 0x0005e4000c101904 */
.L_x_8:
[----:B------:R-:W-:Y:S05]  /*05e0*/  BSYNC.RECONVERGENT B1 ;  /* 0x0000000000017941 */ /* 0x000fea0003800200 */
.L_x_7:
[----:B0-2---:R-:W-:-:S04]  /*05f0*/  @!P1 IMAD.WIDE R8, R4, 0x4, R14 ;  /* 0x0000000404089825 */ /* 0x005fc800078e020e */
[----:B-1----:R-:W-:Y:S01]  /*0600*/  @!P1 IMAD.WIDE R6, R4, 0x4, R6 ;  /* 0x0000000404069825 */ /* 0x002fe200078e0206 */
[----:B------:R2:W-:Y:S04]  /*0610*/  @!P1 STG.E desc[UR4][R8.64], R13 ;  /* 0x0000000d08009986 */ /* 0x0005e8000c101904 */
[----:B------:R2:W-:Y:S02]  /*0620*/  @!P1 STG.E desc[UR4][R6.64], R13 ;  /* 0x0000000d06009986 */ /* 0x0005e4000c101904 */
.L_x_4:
[----:B------:R-:W-:Y:S05]  /*0630*/  BSYNC.RECONVERGENT B0 ;  /* 0x0000000000007941 */ /* 0x000fea0003800200 */
.L_x_3:
[----:B0-----:R-:W-:Y:S01]  /*0640*/  LOP3.LUT P0, R5, R2, 0x3, RZ, 0xc0, !PT ;  /* 0x0000000302057812 */ /* 0x001fe2000780c0ff */
[----:B------:R-:W-:Y:S01]  /*0650*/  BSSY.RECONVERGENT B0, `(.L_x_9) ;  /* 0x000001e000007945 */ /* 0x000fe20003800200 */
[----:B------:R-:W-:Y:S01]  /*0660*/  MOV R2, R0 ;  /* 0x0000000000027202 */ /* 0x000fe20000000f00 */
[----:B------:R-:W-:-:S10]  /*0670*/  IMAD.MOV.U32 R4, RZ, RZ, R0 ;  /* 0x000000ffff047224 */ /* 0x000fd400078e0000 */
[----:B------:R-:W-:Y:S05]  /*0680*/  @!P0 BRA `(.L_x_10) ;  /* 0x0000000000688947 */ /* 0x000fea0003800000 */
[----:B-12---:R-:W0:Y:S01]  /*0690*/  LDC R13, c[0x0][0x390] ;  /* 0x0000e400ff0d7b82 */ /* 0x006e220000000800 */
[----:B------:R-:W-:Y:S01]  /*06a0*/  IADD3 R5, PT, PT, -R5, RZ, RZ ;  /* 0x000000ff05057210 */ /* 0x000fe20007ffe1ff */
[----:B------:R-:W-:Y:S01]  /*06b0*/  IMAD.MOV.U32 R2, RZ, RZ, R0 ;  /* 0x000000ffff027224 */ /* 0x000fe200078e0000 */
[----:B------:R-:W-:-:S05]  /*06c0*/  MOV R4, R0 ;  /* 0x0000000000047202 */ /* 0x000fca0000000f00 */
[----:B------:R-:W1:Y:S08]  /*06d0*/  LDC.64 R6, c[0x0][0x3a0] ;  /* 0x0000e800ff067b82 */ /* 0x000e700000000a00 */
[----:B------:R-:W2:Y:S08]  /*06e0*/  LDC.64 R8, c[0x0][0x398] ;  /* 0x0000e600ff087b82 */ /* 0x000eb00000000a00 */
[----:B------:R-:W3:Y:S02]  /*06f0*/  LDC.64 R10, c[0x0][0x380] ;  /* 0x0000e000ff0a7b82 */ /* 0x000ee40000000a00 */
.L_x_14:
[----:B0--3--:R-:W-:-:S05]  /*0700*/  IMAD.WIDE R14, R0, 0x4, R10 ;  /* 0x00000004000e7825 */ /* 0x009fca00078e020a */
[----:B------:R-:W0:Y:S01]  /*0710*/  LDG.E R16, desc[UR4][R14.64] ;  /* 0x000000040e107981 */ /* 0x000e22000c1e1900 */
[----:B------:R-:W-:Y:S01]  /*0720*/  VIADD R5, R5, 0x1 ;  /* 0x0000000105057836 */ /* 0x000fe20000000000 */
[----:B------:R-:W-:Y:S04]  /*0730*/  BSSY.RECONVERGENT B1, `(.L_x_11) ;  /* 0x000000d000017945 */ /* 0x000fe80003800200 */
[----:B------:R-:W-:Y:S02]  /*0740*/  ISETP.NE.AND P1, PT, R5, RZ, PT ;  /* 0x000000ff0500720c */ /* 0x000fe40003f25270 */
[----:B0-----:R-:W-:-:S13]  /*0750*/  ISETP.GE.AND P0, PT, R16, R13, PT ;  /* 0x0000000d1000720c */ /* 0x001fda0003f06270 */
[----:B------:R-:W-:Y:S05]  /*0760*/  @!P0 BRA `(.L_x_12) ;  /* 0x0000000000188947 */ /* 0x000fea0003800000 */
[----:B------:R-:W-:-:S13]  /*0770*/  ISETP.GT.AND P0, PT, R16, R13, PT ;  /* 0x0000000d1000720c */ /* 0x000fda0003f04270 */
[----:B------:R-:W-:Y:S05]  /*0780*/  @!P0 BRA `(.L_x_13) ;  /* 0x00000000001c8947 */ /* 0x000fea0003800000 */
[C---:B-1----:R-:W-:Y:S01]  /*0790*/  IMAD.WIDE R14, R2.reuse, 0x4, R6 ;  /* 0x00000004020e7825 */ /* 0x042fe200078e0206 */
[----:B------:R-:W-:-:S04]  /*07a0*/  IADD3 R2, PT, PT, R2, 0x1, RZ ;  /* 0x0000000102027810 */ /* 0x000fc80007ffe0ff */
[----:B------:R0:W-:Y:S01]  /*07b0*/  STG.E desc[UR4][R14.64], R16 ;  /* 0x000000100e007986 */ /* 0x0001e2000c101904 */
[----:B------:R-:W-:Y:S05]  /*07c0*/  BRA `(.L_x_13) ;  /* 0x00000000000c7947 */ /* 0x000fea0003800000 */
.L_x_12:
[----:B--2---:R-:W-:-:S04]  /*07d0*/  IMAD.WIDE R14, R4, 0x4, R8 ;  /* 0x00000004040e7825 */ /* 0x004fc800078e0208 */
[----:B------:R-:W-:Y:S01]  /*07e0*/  VIADD R4, R4, 0x1 ;  /* 0x0000000104047836 */ /* 0x000fe20000000000 */
[----:B------:R3:W-:Y:S06]  /*07f0*/  STG.E desc[UR4][R14.64], R16 ;  /* 0x000000100e007986 */ /* 0x0007ec000c101904 */
.L_x_13:
[----:B------:R-:W-:Y:S05]  /*0800*/  BSYNC.RECONVERGENT B1 ;  /* 0x0000000000017941 */ /* 0x000fea0003800200 */
.L_x_11:
[----:B------:R-:W-:Y:S01]  /*0810*/  IADD3 R0, PT, PT, R0, 0x1, RZ ;  /* 0x0000000100007810 */ /* 0x000fe20007ffe0ff */
[----:B------:R-:W-:Y:S06]  /*0820*/  @P1 BRA `(.L_x_14) ;  /* 0xfffffffc00b41947 */ /* 0x000fec000383ffff */
.L_x_10:
[----:B------:R-:W-:Y:S05]  /*0830*/  BSYNC.RECONVERGENT B0 ;  /* 0x0000000000007941 */ /* 0x000fea0003800200 */
.L_x_9:
[----:B------:R-:W4:Y:S01]  /*0840*/  LDC R5, c[0x0][0x390] ;  /* 0x0000e400ff057b82 */ /* 0x000f220000000800 */
[----:B------:R-:W-:-:S07]  /*0850*/  ISETP.GE.U32.AND P0, PT, R12, 0x3, PT ;  /* 0x000000030c00780c */ /* 0x000fce0003f06070 */
[----:B-12---:R-:W1:Y:S08]  /*0860*/  LDC.64 R6, c[0x0][0x3a0] ;  /* 0x0000e800ff067b82 */ /* 0x006e700000000a00 */
[----:B------:R-:W2:Y:S08]  /*0870*/  LDC.64 R8, c[0x0][0x398] ;  /* 0x0000e600ff087b82 */ /* 0x000eb00000000a00 */
[----:B------:R-:W0:Y:S01]  /*0880*/  LDC.64 R10, c[0x0][0x380] ;  /* 0x0000e000ff0a7b82 */ /* 0x000e220000000a00 */
[----:B------:R-:W-:Y:S05]  /*0890*/  @!P0 EXIT ;  /* 0x000000000000894d */ /* 0x000fea0003800000 */
.L_x_26:
[----:B0-----:R-:W-:-:S05]  /*08a0*/  IMAD.WIDE R12, R0, 0x4, R10 ;  /* 0x00000004000c7825 */ /* 0x001fca00078e020a */
[----:B---3--:R-:W4:Y:S01]  /*08b0*/  LDG.E R16, desc[UR4][R12.64] ;  /* 0x000000040c107981 */ /* 0x008f22000c1e1900 */
[----:B------:R-:W-:Y:S01]  /*08c0*/  BSSY.RECONVERGENT B0, `(.L_x_15) ;  /* 0x000000c000007945 */ /* 0x000fe20003800200 */
[----:B----4-:R-:W-:-:S13]  /*08d0*/  ISETP.GE.AND P0, PT, R16, R5, PT ;  /* 0x000000051000720c */ /* 0x010fda0003f06270 */
[----:B------:R-:W0:Y:S02]  /*08e0*/  @!P0 LDC.64 R14, c[0x0][0x398] ;  /* 0x0000e600ff0e8b82 */ /* 0x000e240000000a00 */
[----:B0-----:R-:W-:-:S05]  /*08f0*/  @!P0 IMAD.WIDE R14, R4, 0x4, R14 ;  /* 0x00000004040e8825 */ /* 0x001fca00078e020e */
[----:B------:R0:W-:Y:S01]  /*0900*/  @!P0 STG.E desc[UR4][R14.64], R16 ;  /* 0x000000100e008986 */ /* 0x0001e2000c101904 */
[----:B------:R-:W-:Y:S05]  /*0910*/  @!P0 BRA `(.L_x_16) ;  /* 0x0000000000188947 */ /* 0x000fea0003800000 */
[----:B------:R-:W-:-:S13]  /*0920*/  ISETP.GT.AND P1, PT, R16, R5, PT ;  /* 0x000000051000720c */ /* 0x000fda0003f24270 */
[----:B0-----:R-:W0:Y:S01]  /*0930*/  @P1 LDC.64 R14, c[0x0][0x3a0] ;  /* 0x0000e800ff0e1b82 */ /* 0x001e220000000a00 */
[C---:B------:R-:W-:Y:S02]  /*0940*/  @P1 VIADD R17, R2.reuse, 0x1 ;  /* 0x0000000102111836 */ /* 0x040fe40000000000 */
[----:B0-----:R-:W-:-:S03]  /*0950*/  @P1 IMAD.WIDE R14, R2, 0x4, R14 ;  /* 0x00000004020e1825 */ /* 0x001fc600078e020e */
[----:B------:R-:W-:Y:S02]  /*0960*/  @P1 MOV R2, R17 ;  /* 0x0000001100021202 */ /* 0x000fe40000000f00 */
[----:B------:R3:W-:Y:S05]  /*0970*/  @P1 STG.E desc[UR4][R14.64], R16 ;  /* 0x000000100e001986 */ /* 0x0007ea000c101904 */
.L_x_16:
[----:B------:R-:W-:Y:S05]  /*0980*/  BSYNC.RECONVERGENT B0 ;  /* 0x0000000000007941 */ /* 0x000fea0003800200 */
.L_x_15:
[----:B0--3--:R-:W3:Y:S01]  /*0990*/  LDG.E R16, desc[UR4][R12.64+0x4] ;  /* 0x000004040c107981 */ /* 0x009ee2000c1e1900 */
[----:B------:R-:W-:Y:S01]  /*09a0*/  @!P0 VIADD R14, R4, 0x1 ;  /* 0x00000001040e8836 */ /* 0x000fe20000000000 */
[----:B------:R-:W-:Y:S04]  /*09b0*/  BSSY.RECONVERGENT B0, `(.L_x_17) ;  /* 0x000000d000007945 */ /* 0x000fe80003800200 */
[----:B------:R-:W-:Y:S02]  /*09c0*/  @!P0 MOV R4, R14 ;  /* 0x0000000e00048202 */ /* 0x000fe40000000f00 */
[----:B---3--:R-:W-:-:S13]  /*09d0*/  ISETP.GE.AND P1, PT, R16, R5, PT ;  /* 0x000000051000720c */ /* 0x008fda0003f26270 */
[----:B------:R-:W-:Y:S05]  /*09e0*/  @!P1 BRA `(.L_x_18) ;  /* 0x0000000000189947 */ /* 0x000fea0003800000 */
[----:B------:R-:W-:-:S13]  /*09f0*/  ISETP.GT.AND P0, PT, R16, R5, PT ;  /* 0x000000051000720c */ /* 0x000fda0003f04270 */
[----:B------:R-:W-:Y:S05]  /*0a00*/  @!P0 BRA `(.L_x_19) ;  /* 0x00000000001c8947 */ /* 0x000fea0003800000 */
[----:B-1----:R-:W-:-:S04]  /*0a10*/  IMAD.WIDE R14, R2, 0x4, R6 ;  /* 0x00000004020e7825 */ /* 0x002fc800078e0206 */
[----:B------:R-:W-:Y:S01]  /*0a20*/  VIADD R2, R2, 0x1 ;  /* 0x0000000102027836 */ /* 0x000fe20000000000 */
[----:B------:R3:W-:Y:S01]  /*0a30*/  STG.E desc[UR4][R14.64], R16 ;  /* 0x000000100e007986 */ /* 0x0007e2000c101904 */
[----:B------:R-:W-:Y:S05]  /*0a40*/  BRA `(.L_x_19) ;  /* 0x00000000000c7947 */ /* 0x000fea0003800000 */
.L_x_18:
[C---:B--2---:R-:W-:Y:S01]  /*0a50*/  IMAD.WIDE R14, R4.reuse, 0x4, R8 ;  /* 0x00000004040e7825 */ /* 0x044fe200078e0208 */
[----:B------:R-:W-:-:S04]  /*0a60*/  IADD3 R4, PT, PT, R4, 0x1, RZ ;  /* 0x0000000104047810 */ /* 0x000fc80007ffe0ff */
[----:B------:R0:W-:Y:S03]  /*0a70*/  STG.E desc[UR4][R14.64], R16 ;  /* 0x000000100e007986 */ /* 0x0001e6000c101904 */
.L_x_19:
[----:B------:R-:W-:Y:S05]  /*0a80*/  BSYNC.RECONVERGENT B0 ;  /* 0x0000000000007941 */ /* 0x000fea0003800200 */
.L_x_17:
[----:B0--3--:R-:W3:Y:S01]  /*0a90*/  LDG.E R16, desc[UR4][R12.64+0x8] ;  /* 0x000008040c107981 */ /* 0x009ee2000c1e1900 */
[----:B------:R-:W-:Y:S01]  /*0aa0*/  BSSY.RECONVERGENT B0, `(.L_x_20) ;  /* 0x000000c000007945 */ /* 0x000fe20003800200 */
        /* <DEDUP_REMOVED lines=8> */
.L_x_21:
[C---:B--2---:R-:W-:Y:S01]  /*0b30*/  IMAD.WIDE R14, R4.reuse, 0x4, R8 ;  /* 0x00000004040e7825 */ /* 0x044fe200078e0208 */
[----:B------:R-:W-:-:S04]  /*0b40*/  IADD3 R4, PT, PT, R4, 0x1, RZ ;  /* 0x0000000104047810 */ /* 0x000fc80007ffe0ff */
[----:B------:R3:W-:Y:S03]  /*0b50*/  STG.E desc[UR4][R14.64], R16 ;  /* 0x000000100e007986 */ /* 0x0007e6000c101904 */
.L_x_22:
[----:B------:R-:W-:Y:S05]  /*0b60*/  BSYNC.RECONVERGENT B0 ;  /* 0x0000000000007941 */ /* 0x000fea0003800200 */
.L_x_20:
        /* <DEDUP_REMOVED lines=10> */
.L_x_24:
[C---:B--2---:R-:W-:Y:S01]  /*0c10*/  IMAD.WIDE R12, R4.reuse, 0x4, R8 ;  /* 0x00000004040c7825 */ /* 0x044fe200078e0208 */
[----:B------:R-:W-:-:S04]  /*0c20*/  IADD3 R4, PT, PT, R4, 0x1, RZ ;  /* 0x0000000104047810 */ /* 0x000fc80007ffe0ff */
[----:B------:R0:W-:Y:S03]  /*0c30*/  STG.E desc[UR4][R12.64], R14 ;  /* 0x0000000e0c007986 */ /* 0x0001e6000c101904 */
.L_x_25:
[----:B------:R-:W-:Y:S05]  /*0c40*/  BSYNC.RECONVERGENT B0 ;  /* 0x0000000000007941 */ /* 0x000fea0003800200 */
.L_x_23:
[C---:B0--3--:R-:W-:Y:S01]  /*0c50*/  VIADD R12, R0.reuse, 0x3 ;  /* 0x00000003000c7836 */ /* 0x049fe20000000000 */
[----:B------:R-:W-:-:S04]  /*0c60*/  IADD3 R0, PT, PT, R0, 0x4, RZ ;  /* 0x0000000400007810 */ /* 0x000fc80007ffe0ff */
[----:B------:R-:W-:-:S13]  /*0c70*/  ISETP.GE.AND P0, PT, R12, R3, PT ;  /* 0x000000030c00720c */ /* 0x000fda0003f06270 */
[----:B------:R-:W-:Y:S05]  /*0c80*/  @!P0 BRA `(.L_x_26) ;  /* 0xfffffffc00048947 */ /* 0x000fea000383ffff */
[----:B------:R-:W-:Y:S05]  /*0c90*/  EXIT ;  /* 0x000000000000794d */ /* 0x000fea0003800000 */
.L_x_27:
[----:B------:R-:W-:-:S00]  /*0ca0*/  BRA `(.L_x_27) ;  /* 0xfffffffc00fc7947 */ /* 0x000fc0000383ffff */
[----:B------:R-:W-:-:S00]  /*0cb0*/  NOP ;  /* 0x0000000000007918 */ /* 0x000fc00000000000 */
        /* <DEDUP_REMOVED lines=12> */
.L_x_35:


//--------------------- .text._Z11bubble_sortPiii --------------------------
	.section	.text._Z11bubble_sortPiii,"ax",@progbits
	.align	128
        .global         _Z11bubble_sortPiii
        .type           _Z11bubble_sortPiii,@function
        .size           _Z11bubble_sortPiii,(.L_x_36 - _Z11bubble_sortPiii)
        .other          _Z11bubble_sortPiii,@"STO_CUDA_ENTRY STV_DEFAULT"
_Z11bubble_sortPiii:
.text._Z11bubble_sortPiii:
[----:B------:R-:W-:Y:S08]  /*0000*/  LDC R1, c[0x0][0x37c] ;  /* 0x0000df00ff017b82 */ /* 0x000ff00000000800 */
[----:B------:R-:W0:Y:S02]  /*0010*/  LDC.64 R2, c[0x0][0x388] ;  /* 0x0000e200ff027b82 */ /* 0x000e240000000a00 */
[----:B0-----:R-:W-:-:S13]  /*0020*/  ISETP.GE.AND P0, PT, R2, R3, PT ;  /* 0x000000030200720c */ /* 0x001fda0003f06270 */
[----:B------:R-:W-:Y:S05]  /*0030*/  @P0 EXIT ;  /* 0x000000000000094d */ /* 0x000fea0003800000 */
[----:B------:R-:W0:Y:S01]  /*0040*/  LDCU.64 UR6, c[0x0][0x380] ;  /* 0x00007000ff0677ac */ /* 0x000e220008000a00 */
[----:B------:R-:W-:Y:S02]  /*0050*/  PRMT R4, RZ, 0x7610, R4 ;  /* 0x00007610ff047816 */ /* 0x000fe40000000004 */
[----:B------:R-:W-:Y:S01]  /*0060*/  PRMT R0, RZ, 0x7610, R0 ;  /* 0x00007610ff007816 */ /* 0x000fe20000000000 */
[----:B------:R-:W1:Y:S01]  /*0070*/  LDCU UR4, c[0x0][0x388] ;  /* 0x00007100ff0477ac */ /* 0x000e620008000800 */
[----:B------:R-:W2:Y:S01]  /*0080*/  LDCU.U16 UR8, c[0x0][0x388] ;  /* 0x00007100ff0877ac */ /* 0x000ea20008000400 */
[----:B------:R-:W3:Y:S01]  /*0090*/  LDCU.64 UR10, c[0x0][0x358] ;  /* 0x00006b00ff0a77ac */ /* 0x000ee20008000a00 */
[----:B0-----:R-:W-:Y:S01]  /*00a0*/  UIADD3 UR5, UP0, UPT, UR6, 0x10, URZ ;  /* 0x0000001006057890 */ /* 0x001fe2000ff1e0ff */
[----:B-1----:R-:W-:-:S03]  /*00b0*/  IMAD.U32 R6, RZ, RZ, UR4 ;  /* 0x00000004ff067e24 */ /* 0x002fc6000f8e00ff */
[----:B------:R-:W-:Y:S01]  /*00c0*/  UIADD3.X UR6, UPT, UPT, URZ, UR7, URZ, UP0, !UPT ;  /* 0x00000007ff067290 */ /* 0x000fe200087fe4ff */
[----:B--23--:R-:W-:-:S11]  /*00d0*/  UMOV UR4, URZ ;  /* 0x000000ff00047c82 */ /* 0x00cfd60008000000 */
.L_x_33:
[----:B01----:R-:W0:Y:S08]  /*00e0*/  LDC.64 R8, c[0x0][0x388] ;  /* 0x0000e200ff087b82 */ /* 0x003e300000000a00 */
[----:B------:R-:W1:Y:S01]  /*00f0*/  LDC.64 R2, c[0x0][0x380] ;  /* 0x0000e000ff027b82 */ /* 0x000e620000000a00 */
[C---:B0-----:R-:W-:Y:S01]  /*0100*/  IADD3.X R10, PT, PT, R8.reuse, UR4, RZ, PT, !PT ;  /* 0x00000004080a7c10 */ /* 0x041fe2000bffe4ff */
[----:B------:R-:W-:-:S03]  /*0110*/  VIADD R8, R8, UR4 ;  /* 0x0000000408087c36 */ /* 0x000fc60008000000 */
[----:B------:R-:W-:Y:S01]  /*0120*/  VIMNMX R7, PT, PT, R10, R9, !PT ;  /* 0x000000090a077248 */ /* 0x000fe20007fe0100 */
[----:B-1----:R-:W-:-:S04]  /*0130*/  IMAD.WIDE R2, R6, 0x4, R2 ;  /* 0x0000000406027825 */ /* 0x002fc800078e0202 */
[----:B------:R-:W-:Y:S02]  /*0140*/  IMAD.IADD R5, R8, 0x1, -R7 ;  /* 0x0000000108057824 */ /* 0x000fe400078e0a07 */
[----:B------:R-:W-:-:S03]  /*0150*/  IMAD.IADD R8, R7, 0x1, -R8 ;  /* 0x0000000107087824 */ /* 0x000fc600078e0a08 */
[----:B------:R-:W-:Y:S01]  /*0160*/  ISETP.GT.U32.AND P1, PT, R5, -0x8, PT ;  /* 0xfffffff80500780c */ /* 0x000fe20003f24070 */
[----:B------:R-:W-:Y:S01]  /*0170*/  IMAD.MOV.U32 R5, RZ, RZ, R6 ;  /* 0x000000ffff057224 */ /* 0x000fe200078e0006 */
[----:B------:R-:W-:-:S11]  /*0180*/  LOP3.LUT P0, RZ, R8, 0x7, RZ, 0xc0, !PT ;  /* 0x0000000708ff7812 */ /* 0x000fd6000780c0ff */
[----:B------:R-:W-:Y:S05]  /*0190*/  @P1 BRA `(.L_x_28) ;  /* 0x0000000000c41947 */ /* 0x000fea0003800000 */
[----:B------:R-:W-:-:S05]  /*01a0*/  LOP3.LUT R6, R8, 0xfffffff8, RZ, 0xc0, !PT ;  /* 0xfffffff808067812 */ /* 0x000fca00078ec0ff */
[----:B------:R-:W-:-:S07]  /*01b0*/  IMAD.MOV R6, RZ, RZ, -R6 ;  /* 0x000000ffff067224 */ /* 0x000fce00078e0a06 */
.L_x_29:
[----:B------:R-:W-:Y:S01]  /*01c0*/  IMAD.U32 R8, RZ, RZ, UR5 ;  /* 0x00000005ff087e24 */ /* 0x000fe2000f8e00ff */
[----:B------:R-:W2:Y:S01]  /*01d0*/  LDG.E R11, desc[UR10][R2.64] ;  /* 0x0000000a020b7981 */ /* 0x000ea2000c1e1900 */
[----:B------:R-:W-:Y:S02]  /*01e0*/  IMAD.U32 R9, RZ, RZ, UR6 ;  /* 0x00000006ff097e24 */ /* 0x000fe4000f8e00ff */
[----:B------:R-:W-:-:S05]  /*01f0*/  IMAD.WIDE R8, R5, 0x4, R8 ;  /* 0x0000000405087825 */ /* 0x000fca00078e0208 */
[----:B------:R-:W2:Y:S02]  /*0200*/  LDG.E R12, desc[UR10][R8.64+-0xc] ;  /* 0xfffff40a080c7981 */ /* 0x000ea4000c1e1900 */
[----:B--2---:R-:W-:-:S13]  /*0210*/  ISETP.GT.AND P1, PT, R11, R12, PT ;  /* 0x0000000c0b00720c */ /* 0x004fda0003f24270 */
[----:B------:R-:W-:Y:S04]  /*0220*/  @P1 STG.E desc[UR10][R2.64], R12 ;  /* 0x0000000c02001986 */ /* 0x000fe8000c10190a */
[----:B------:R0:W-:Y:S04]  /*0230*/  @P1 STG.E desc[UR10][R8.64+-0xc], R11 ;  /* 0xfffff40b08001986 */ /* 0x0001e8000c10190a */
[----:B------:R-:W2:Y:S04]  /*0240*/  LDG.E R13, desc[UR10][R8.64+-0x8] ;  /* 0xfffff80a080d7981 */ /* 0x000ea8000c1e1900 */
[----:B0-----:R-:W2:Y:S02]  /*0250*/  @P1 LDG.E R11, desc[UR10][R2.64] ;  /* 0x0000000a020b1981 */ /* 0x001ea4000c1e1900 */
        /* <DEDUP_REMOVED lines=29> */
[----:B0-----:R-:W2:Y:S01]  /*0430*/  @P1 LDG.E R11, desc[UR10][R2.64] ;  /* 0x0000000a020b1981 */ /* 0x001ea2000c1e1900 */
[----:B------:R-:W-:-:S02]  /*0440*/  VIADD R6, R6, 0x8 ;  /* 0x0000000806067836 */ /* 0x000fc40000000000 */
[----:B------:R-:W-:Y:S01]  /*0450*/  VIADD R5, R5, 0x8 ;  /* 0x0000000805057836 */ /* 0x000fe20000000000 */
[----:B--2---:R-:W-:-:S13]  /*0460*/  ISETP.GT.AND P1, PT, R11, R13, PT ;  /* 0x0000000d0b00720c */ /* 0x004fda0003f24270 */
[----:B------:R0:W-:Y:S04]  /*0470*/  @P1 STG.E desc[UR10][R2.64], R13 ;  /* 0x0000000d02001986 */ /* 0x0001e8000c10190a */
[----:B------:R0:W-:Y:S01]  /*0480*/  @P1 STG.E desc[UR10][R8.64+0x10], R11 ;  /* 0x0000100b08001986 */ /* 0x0001e2000c10190a */
[----:B------:R-:W-:-:S13]  /*0490*/  ISETP.NE.AND P1, PT, R6, RZ, PT ;  /* 0x000000ff0600720c */ /* 0x000fda0003f25270 */
[----:B0-----:R-:W-:Y:S05]  /*04a0*/  @P1 BRA `(.L_x_29) ;  /* 0xfffffffc00441947 */ /* 0x001fea000383ffff */
.L_x_28:
[----:B------:R-:W-:Y:S01]  /*04b0*/  IMAD.MOV.U32 R6, RZ, RZ, R10 ;  /* 0x000000ffff067224 */ /* 0x000fe200078e000a */
[----:B------:R-:W-:Y:S06]  /*04c0*/  @!P0 BRA `(.L_x_30) ;  /* 0x0000000000fc8947 */ /* 0x000fec0003800000 */
[----:B------:R-:W-:-:S04]  /*04d0*/  VIADD R8, R0, UR8 ;  /* 0x0000000800087c36 */ /* 0x000fc80008000000 */
[----:B------:R-:W-:-:S05]  /*04e0*/  IMAD.MOV R8, RZ, RZ, -R8 ;  /* 0x000000ffff087224 */ /* 0x000fca00078e0a08 */
[----:B------:R-:W-:-:S05]  /*04f0*/  PRMT R8, R8, 0x7710, RZ ;  /* 0x0000771008087816 */ /* 0x000fca00000000ff */
[----:B------:R-:W-:-:S05]  /*0500*/  IMAD.IADD R8, R7, 0x1, R8 ;  /* 0x0000000107087824 */ /* 0x000fca00078e0208 */
[----:B------:R-:W-:-:S04]  /*0510*/  LOP3.LUT R8, R8, 0x7, RZ, 0xc0, !PT ;  /* 0x0000000708087812 */ /* 0x000fc800078ec0ff */
[C---:B------:R-:W-:Y:S01]  /*0520*/  LOP3.LUT P0, RZ, R8.reuse, 0x3, RZ, 0xc0, !PT ;  /* 0x0000000308ff7812 */ /* 0x040fe2000780c0ff */
[----:B------:R-:W-:-:S05]  /*0530*/  VIADD R9, R8, 0xffffffff ;  /* 0xffffffff08097836 */ /* 0x000fca0000000000 */
[----:B------:R-:W-:-:S13]  /*0540*/  ISETP.GE.U32.AND P1, PT, R9, 0x3, PT ;  /* 0x000000030900780c */ /* 0x000fda0003f26070 */
[----:B------:R-:W-:Y:S05]  /*0550*/  @!P1 BRA `(.L_x_31) ;  /* 0x00000000005c9947 */ /* 0x000fea0003800000 */
[----:B------:R-:W0:Y:S01]  /*0560*/  LDC.64 R8, c[0x0][0x380] ;  /* 0x0000e000ff087b82 */ /* 0x000e220000000a00 */
[----:B------:R-:W2:Y:S01]  /*0570*/  LDG.E R11, desc[UR10][R2.64] ;  /* 0x0000000a020b7981 */ /* 0x000ea2000c1e1900 */
[----:B0-----:R-:W-:-:S05]  /*0580*/  IMAD.WIDE R8, R5, 0x4, R8 ;  /* 0x0000000405087825 */ /* 0x001fca00078e0208 */
        /* <DEDUP_REMOVED lines=16> */
[----:B------:R-:W-:Y:S01]  /*0690*/  VIADD R5, R5, 0x4 ;  /* 0x0000000405057836 */ /* 0x000fe20000000000 */
[----:B--2---:R-:W-:-:S13]  /*06a0*/  ISETP.GT.AND P1, PT, R11, R10, PT ;  /* 0x0000000a0b00720c */ /* 0x004fda0003f24270 */
[----:B------:R0:W-:Y:S04]  /*06b0*/  @P1 STG.E desc[UR10][R2.64], R10 ;  /* 0x0000000a02001986 */ /* 0x0001e8000c10190a */
[----:B------:R0:W-:Y:S02]  /*06c0*/  @P1 STG.E desc[UR10][R8.64+0x10], R11 ;  /* 0x0000100b08001986 */ /* 0x0001e4000c10190a */
.L_x_31:
[----:B------:R-:W-:Y:S05]  /*06d0*/  @!P0 BRA `(.L_x_30) ;  /* 0x0000000000788947 */ /* 0x000fea0003800000 */
[----:B0-----:R-:W-:-:S04]  /*06e0*/  VIADD R8, R4, UR8 ;  /* 0x0000000804087c36 */ /* 0x001fc80008000000 */
[----:B------:R-:W-:-:S05]  /*06f0*/  IMAD.MOV R8, RZ, RZ, -R8 ;  /* 0x000000ffff087224 */ /* 0x000fca00078e0a08 */
[----:B------:R-:W-:-:S05]  /*0700*/  PRMT R8, R8, 0x7710, RZ ;  /* 0x0000771008087816 */ /* 0x000fca00000000ff */
[----:B------:R-:W-:-:S05]  /*0710*/  IMAD.IADD R7, R7, 0x1, R8 ;  /* 0x0000000107077824 */ /* 0x000fca00078e0208 */
[C---:B------:R-:W-:Y:S02]  /*0720*/  LOP3.LUT R8, R7.reuse, 0x3, RZ, 0xc0, !PT ;  /* 0x0000000307087812 */ /* 0x040fe400078ec0ff */
[----:B------:R-:W-:Y:S02]  /*0730*/  LOP3.LUT R7, R7, 0x1, RZ, 0xc0, !PT ;  /* 0x0000000107077812 */ /* 0x000fe400078ec0ff */
[----:B------:R-:W-:Y:S02]  /*0740*/  ISETP.NE.AND P1, PT, R8, 0x1, PT ;  /* 0x000000010800780c */ /* 0x000fe40003f25270 */
[----:B------:R-:W-:-:S11]  /*0750*/  ISETP.NE.U32.AND P0, PT, R7, 0x1, PT ;  /* 0x000000010700780c */ /* 0x000fd60003f05070 */
        /* <DEDUP_REMOVED lines=14> */
.L_x_32:
[----:B------:R-:W-:Y:S05]  /*0840*/  @P0 BRA `(.L_x_30) ;  /* 0x00000000001c0947 */ /* 0x000fea0003800000 */
[----:B0-----:R-:W0:Y:S02]  /*0850*/  LDC.64 R8, c[0x0][0x380] ;  /* 0x0000e000ff087b82 */ /* 0x001e240000000a00 */
[----:B0-----:R-:W-:Y:S02]  /*0860*/  IMAD.WIDE R8, R5, 0x4, R8 ;  /* 0x0000000405087825 */ /* 0x001fe400078e0208 */
[----:B------:R-:W2:Y:S04]  /*0870*/  LDG.E R5, desc[UR10][R2.64] ;  /* 0x0000000a02057981 */ /* 0x000ea8000c1e1900 */
[----:B------:R-:W2:Y:S02]  /*0880*/  LDG.E R7, desc[UR10][R8.64+0x4] ;  /* 0x0000040a08077981 */ /* 0x000ea4000c1e1900 */
[----:B--2---:R-:W-:-:S13]  /*0890*/  ISETP.GT.AND P0, PT, R5, R7, PT ;  /* 0x000000070500720c */ /* 0x004fda0003f04270 */
[----:B------:R1:W-:Y:S04]  /*08a0*/  @P0 STG.E desc[UR10][R2.64], R7 ;  /* 0x0000000702000986 */ /* 0x0003e8000c10190a */
[----:B------:R1:W-:Y:S02]  /*08b0*/  @P0 STG.E desc[UR10][R8.64+0x4], R5 ;  /* 0x0000040508000986 */ /* 0x0003e4000c10190a */
.L_x_30:
[----:B------:R-:W2:Y:S01]  /*08c0*/  LDCU UR7, c[0x0][0x38c] ;  /* 0x00007180ff0777ac */ /* 0x000ea20008000800 */
[----:B------:R-:W-:Y:S02]  /*08d0*/  VIADD R0, R0, 0x1 ;  /* 0x0000000100007836 */ /* 0x000fe40000000000 */
[----:B------:R-:W-:Y:S01]  /*08e0*/  VIADD R4, R4, 0x1 ;  /* 0x0000000104047836 */ /* 0x000fe20000000000 */
[----:B------:R-:W-:Y:S01]  /*08f0*/  UIADD3 UR4, UPT, UPT, UR4, 0x1, URZ ;  /* 0x0000000104047890 */ /* 0x000fe2000fffe0ff */
[----:B--2---:R-:W-:-:S13]  /*0900*/  ISETP.NE.AND P0, PT, R6, UR7, PT ;  /* 0x0000000706007c0c */ /* 0x004fda000bf05270 */
[----:B------:R-:W-:Y:S05]  /*0910*/  @P0 BRA `(.L_x_33) ;  /* 0xfffffff400f00947 */ /* 0x000fea000383ffff */
[----:B------:R-:W-:Y:S05]  /*0920*/  EXIT ;  /* 0x000000000000794d */ /* 0x000fea0003800000 */
.L_x_34:
        /* <DEDUP_REMOVED lines=13> */
.L_x_36:


//--------------------- .nv.shared.reserved.0     --------------------------
	.section	.nv.shared.reserved.0,"aw",@nobits
	.weak		__nv_reservedSMEM_offset_0_alias
	.size		__nv_reservedSMEM_offset_0_alias, 0, 64
	.other		__nv_reservedSMEM_offset_0_alias,@"STO_CUDA_RESERVED_SHARED STV_DEFAULT"
__nv_reservedSMEM_offset_0_alias:
	.zero		0
	.zero		64


//--------------------- .nv.constant0._Z9partitionPiiiiS_S_ --------------------------
	.section	.nv.constant0._Z9partitionPiiiiS_S_,"a",@progbits
	.sectionflags	@""
	.align	4
.nv.constant0._Z9partitionPiiiiS_S_:
	.zero		936


//--------------------- .nv.constant0._Z11bubble_sortPiii --------------------------
	.section	.nv.constant0._Z11bubble_sortPiii,"a",@progbits
	.sectionflags	@""
	.align	4
.nv.constant0._Z11bubble_sortPiii:
	.zero		912


//--------------------- SYMBOLS --------------------------

	.type		.nv.reservedSmem.offset0,@object
	.size		.nv.reservedSmem.offset0,0x4
